//
// Generated by NVIDIA NVVM Compiler
//
// Compiler Build ID: CL-36424714
// Cuda compilation tools, release 13.0, V13.0.88
// Based on NVVM 20.0.0
//

.version 9.0
.target sm_100
.address_size 64

	// .globl	_Z6healthPiiS_S_

.visible .entry _Z6healthPiiS_S_(
	.param .u64 .ptr .align 1 _Z6healthPiiS_S__param_0,
	.param .u32 _Z6healthPiiS_S__param_1,
	.param .u64 .ptr .align 1 _Z6healthPiiS_S__param_2,
	.param .u64 .ptr .align 1 _Z6healthPiiS_S__param_3
)
{
	.reg .b32 	%r<5>;
	.reg .b64 	%rd<11>;

	ld.param.u64 	%rd1, [_Z6healthPiiS_S__param_0];
	ld.param.u32 	%r1, [_Z6healthPiiS_S__param_1];
	ld.param.u64 	%rd2, [_Z6healthPiiS_S__param_2];
	ld.param.u64 	%rd3, [_Z6healthPiiS_S__param_3];
	cvta.to.global.u64 	%rd4, %rd3;
	cvta.to.global.u64 	%rd5, %rd2;
	cvta.to.global.u64 	%rd6, %rd1;
	mov.u32 	%r2, %tid.x;
	mul.wide.u32 	%rd7, %r2, 4;
	add.s64 	%rd8, %rd6, %rd7;
	st.global.u32 	[%rd8], %r1;
	add.s64 	%rd9, %rd5, %rd7;
	mov.b32 	%r3, 1;
	st.global.u32 	[%rd9], %r3;
	add.s64 	%rd10, %rd4, %rd7;
	mov.b32 	%r4, 0;
	st.global.u32 	[%rd10], %r4;
	ret;

}
	// .globl	_Z7dkerneliPiS_S_S_S_S_
.visible .entry _Z7dkerneliPiS_S_S_S_S_(
	.param .u32 _Z7dkerneliPiS_S_S_S_S__param_0,
	.param .u64 .ptr .align 1 _Z7dkerneliPiS_S_S_S_S__param_1,
	.param .u64 .ptr .align 1 _Z7dkerneliPiS_S_S_S_S__param_2,
	.param .u64 .ptr .align 1 _Z7dkerneliPiS_S_S_S_S__param_3,
	.param .u64 .ptr .align 1 _Z7dkerneliPiS_S_S_S_S__param_4,
	.param .u64 .ptr .align 1 _Z7dkerneliPiS_S_S_S_S__param_5,
	.param .u64 .ptr .align 1 _Z7dkerneliPiS_S_S_S_S__param_6
)
{
	.reg .pred 	%p<77>;
	.reg .b32 	%r<201>;
	.reg .b64 	%rd<33>;

	ld.param.u32 	%r63, [_Z7dkerneliPiS_S_S_S_S__param_0];
	ld.param.u64 	%rd16, [_Z7dkerneliPiS_S_S_S_S__param_1];
	ld.param.u64 	%rd15, [_Z7dkerneliPiS_S_S_S_S__param_2];
	ld.param.u64 	%rd17, [_Z7dkerneliPiS_S_S_S_S__param_3];
	ld.param.u64 	%rd18, [_Z7dkerneliPiS_S_S_S_S__param_4];
	ld.param.u64 	%rd19, [_Z7dkerneliPiS_S_S_S_S__param_5];
	ld.param.u64 	%rd20, [_Z7dkerneliPiS_S_S_S_S__param_6];
	cvta.to.global.u64 	%rd1, %rd16;
	cvta.to.global.u64 	%rd2, %rd19;
	cvta.to.global.u64 	%rd3, %rd18;
	cvta.to.global.u64 	%rd4, %rd17;
	cvta.to.global.u64 	%rd5, %rd20;
	mov.u32 	%r1, %tid.x;
	ld.global.u32 	%r64, [%rd5];
	setp.lt.s32 	%p1, %r64, 2;
	@%p1 bra 	$L__BB1_54;
	cvta.to.global.u64 	%rd21, %rd15;
	mul.wide.u32 	%rd22, %r1, 4;
	add.s64 	%rd6, %rd2, %rd22;
	add.s64 	%rd7, %rd21, %rd22;
	add.s64 	%rd8, %rd1, %rd22;
	and.b32  	%r2, %r63, 3;
	and.b32  	%r3, %r63, 2147483644;
	mov.b32 	%r180, 1;
$L__BB1_2:
	rem.s32 	%r66, %r180, %r63;
	setp.ne.s32 	%p2, %r66, 0;
	@%p2 bra 	$L__BB1_4;
	bar.sync 	0;
	bra.uni 	$L__BB1_53;
$L__BB1_4:
	add.s32 	%r67, %r180, %r1;
	rem.u32 	%r68, %r67, %r63;
	mul.wide.s32 	%rd23, %r68, 4;
	add.s64 	%rd24, %rd4, %rd23;
	ld.global.u32 	%r69, [%rd24];
	mul.wide.u32 	%rd25, %r1, 4;
	add.s64 	%rd26, %rd4, %rd25;
	ld.global.u32 	%r5, [%rd26];
	sub.s32 	%r6, %r69, %r5;
	add.s64 	%rd27, %rd3, %rd23;
	ld.global.u32 	%r70, [%rd27];
	add.s64 	%rd28, %rd3, %rd25;
	ld.global.u32 	%r7, [%rd28];
	sub.s32 	%r8, %r70, %r7;
	ld.global.u32 	%r71, [%rd6];
	setp.ne.s32 	%p3, %r71, 1;
	@%p3 bra 	$L__BB1_49;
	setp.lt.s32 	%p4, %r63, 1;
	mov.b32 	%r200, -1;
	@%p4 bra 	$L__BB1_47;
	setp.lt.u32 	%p5, %r63, 4;
	mov.b32 	%r186, 1000000000;
	mov.b32 	%r200, -1;
	mov.b32 	%r193, 0;
	@%p5 bra 	$L__BB1_29;
	mov.b32 	%r186, 1000000000;
	mov.b32 	%r200, -1;
	mov.b32 	%r181, 0;
$L__BB1_8:
	mul.wide.u32 	%rd29, %r181, 4;
	add.s64 	%rd9, %rd4, %rd29;
	ld.global.u32 	%r80, [%rd9];
	sub.s32 	%r12, %r80, %r5;
	add.s64 	%rd10, %rd3, %rd29;
	ld.global.u32 	%r81, [%rd10];
	sub.s32 	%r13, %r81, %r7;
	setp.eq.s32 	%p6, %r181, %r1;
	add.s64 	%rd11, %rd2, %rd29;
	@%p6 bra 	$L__BB1_13;
	ld.global.u32 	%r82, [%rd11];
	setp.ne.s32 	%p7, %r82, 1;
	@%p7 bra 	$L__BB1_13;
	mul.lo.s32 	%r83, %r12, %r8;
	mul.lo.s32 	%r84, %r13, %r6;
	setp.ne.s32 	%p8, %r83, %r84;
	@%p8 bra 	$L__BB1_13;
	and.b32  	%r85, %r8, %r13;
	and.b32  	%r86, %r6, %r12;
	or.b32  	%r87, %r86, %r85;
	setp.gt.s32 	%p9, %r87, -1;
	min.s32 	%r88, %r6, %r12;
	setp.lt.s32 	%p10, %r88, 1;
	and.pred  	%p11, %p9, %p10;
	min.s32 	%r89, %r8, %r13;
	setp.lt.s32 	%p12, %r89, 1;
	and.pred  	%p13, %p11, %p12;
	@%p13 bra 	$L__BB1_13;
	abs.s32 	%r90, %r13;
	abs.s32 	%r91, %r12;
	add.s32 	%r92, %r90, %r91;
	setp.gt.s32 	%p14, %r186, %r92;
	min.s32 	%r186, %r186, %r92;
	selp.b32 	%r200, %r181, %r200, %p14;
$L__BB1_13:
	add.s32 	%r18, %r181, 1;
	ld.global.u32 	%r93, [%rd9+4];
	sub.s32 	%r19, %r93, %r5;
	ld.global.u32 	%r94, [%rd10+4];
	sub.s32 	%r20, %r94, %r7;
	setp.eq.s32 	%p15, %r18, %r1;
	@%p15 bra 	$L__BB1_18;
	ld.global.u32 	%r95, [%rd11+4];
	setp.ne.s32 	%p16, %r95, 1;
	@%p16 bra 	$L__BB1_18;
	mul.lo.s32 	%r96, %r19, %r8;
	mul.lo.s32 	%r97, %r20, %r6;
	setp.ne.s32 	%p17, %r96, %r97;
	@%p17 bra 	$L__BB1_18;
	and.b32  	%r98, %r8, %r20;
	and.b32  	%r99, %r6, %r19;
	or.b32  	%r100, %r99, %r98;
	setp.gt.s32 	%p18, %r100, -1;
	min.s32 	%r101, %r6, %r19;
	setp.lt.s32 	%p19, %r101, 1;
	and.pred  	%p20, %p18, %p19;
	min.s32 	%r102, %r8, %r20;
	setp.lt.s32 	%p21, %r102, 1;
	and.pred  	%p22, %p20, %p21;
	@%p22 bra 	$L__BB1_18;
	abs.s32 	%r103, %r20;
	abs.s32 	%r104, %r19;
	add.s32 	%r105, %r103, %r104;
	setp.gt.s32 	%p23, %r186, %r105;
	min.s32 	%r186, %r186, %r105;
	selp.b32 	%r200, %r18, %r200, %p23;
$L__BB1_18:
	add.s32 	%r25, %r181, 2;
	ld.global.u32 	%r106, [%rd9+8];
	sub.s32 	%r26, %r106, %r5;
	ld.global.u32 	%r107, [%rd10+8];
	sub.s32 	%r27, %r107, %r7;
	setp.eq.s32 	%p24, %r25, %r1;
	@%p24 bra 	$L__BB1_23;
	ld.global.u32 	%r108, [%rd11+8];
	setp.ne.s32 	%p25, %r108, 1;
	@%p25 bra 	$L__BB1_23;
	mul.lo.s32 	%r109, %r26, %r8;
	mul.lo.s32 	%r110, %r27, %r6;
	setp.ne.s32 	%p26, %r109, %r110;
	@%p26 bra 	$L__BB1_23;
	and.b32  	%r111, %r8, %r27;
	and.b32  	%r112, %r6, %r26;
	or.b32  	%r113, %r112, %r111;
	setp.gt.s32 	%p27, %r113, -1;
	min.s32 	%r114, %r6, %r26;
	setp.lt.s32 	%p28, %r114, 1;
	and.pred  	%p29, %p27, %p28;
	min.s32 	%r115, %r8, %r27;
	setp.lt.s32 	%p30, %r115, 1;
	and.pred  	%p31, %p29, %p30;
	@%p31 bra 	$L__BB1_23;
	abs.s32 	%r116, %r27;
	abs.s32 	%r117, %r26;
	add.s32 	%r118, %r116, %r117;
	setp.gt.s32 	%p32, %r186, %r118;
	min.s32 	%r186, %r186, %r118;
	selp.b32 	%r200, %r25, %r200, %p32;
$L__BB1_23:
	add.s32 	%r32, %r181, 3;
	ld.global.u32 	%r119, [%rd9+12];
	sub.s32 	%r33, %r119, %r5;
	ld.global.u32 	%r120, [%rd10+12];
	sub.s32 	%r34, %r120, %r7;
	setp.eq.s32 	%p33, %r32, %r1;
	@%p33 bra 	$L__BB1_28;
	ld.global.u32 	%r121, [%rd11+12];
	setp.ne.s32 	%p34, %r121, 1;
	@%p34 bra 	$L__BB1_28;
	mul.lo.s32 	%r122, %r33, %r8;
	mul.lo.s32 	%r123, %r34, %r6;
	setp.ne.s32 	%p35, %r122, %r123;
	@%p35 bra 	$L__BB1_28;
	and.b32  	%r124, %r8, %r34;
	and.b32  	%r125, %r6, %r33;
	or.b32  	%r126, %r125, %r124;
	setp.gt.s32 	%p36, %r126, -1;
	min.s32 	%r127, %r6, %r33;
	setp.lt.s32 	%p37, %r127, 1;
	and.pred  	%p38, %p36, %p37;
	min.s32 	%r128, %r8, %r34;
	setp.lt.s32 	%p39, %r128, 1;
	and.pred  	%p40, %p38, %p39;
	@%p40 bra 	$L__BB1_28;
	abs.s32 	%r129, %r34;
	abs.s32 	%r130, %r33;
	add.s32 	%r131, %r129, %r130;
	setp.gt.s32 	%p41, %r186, %r131;
	min.s32 	%r186, %r186, %r131;
	selp.b32 	%r200, %r32, %r200, %p41;
$L__BB1_28:
	add.s32 	%r181, %r181, 4;
	setp.ne.s32 	%p42, %r181, %r3;
	mov.u32 	%r193, %r3;
	@%p42 bra 	$L__BB1_8;
$L__BB1_29:
	setp.eq.s32 	%p43, %r2, 0;
	@%p43 bra 	$L__BB1_47;
	mul.wide.u32 	%rd30, %r193, 4;
	add.s64 	%rd12, %rd4, %rd30;
	ld.global.u32 	%r132, [%rd12];
	sub.s32 	%r44, %r132, %r5;
	add.s64 	%rd13, %rd3, %rd30;
	ld.global.u32 	%r133, [%rd13];
	sub.s32 	%r45, %r133, %r7;
	setp.eq.s32 	%p44, %r193, %r1;
	add.s64 	%rd14, %rd2, %rd30;
	@%p44 bra 	$L__BB1_35;
	ld.global.u32 	%r134, [%rd14];
	setp.ne.s32 	%p45, %r134, 1;
	@%p45 bra 	$L__BB1_35;
	mul.lo.s32 	%r135, %r44, %r8;
	mul.lo.s32 	%r136, %r45, %r6;
	setp.ne.s32 	%p46, %r135, %r136;
	@%p46 bra 	$L__BB1_35;
	and.b32  	%r137, %r8, %r45;
	and.b32  	%r138, %r6, %r44;
	or.b32  	%r139, %r138, %r137;
	setp.gt.s32 	%p47, %r139, -1;
	min.s32 	%r140, %r6, %r44;
	setp.lt.s32 	%p48, %r140, 1;
	and.pred  	%p49, %p47, %p48;
	min.s32 	%r141, %r8, %r45;
	setp.lt.s32 	%p50, %r141, 1;
	and.pred  	%p51, %p49, %p50;
	@%p51 bra 	$L__BB1_35;
	abs.s32 	%r142, %r45;
	abs.s32 	%r143, %r44;
	add.s32 	%r144, %r142, %r143;
	setp.gt.s32 	%p52, %r186, %r144;
	min.s32 	%r186, %r186, %r144;
	selp.b32 	%r200, %r193, %r200, %p52;
$L__BB1_35:
	setp.eq.s32 	%p53, %r2, 1;
	add.s32 	%r50, %r193, 1;
	@%p53 bra 	$L__BB1_47;
	ld.global.u32 	%r145, [%rd12+4];
	sub.s32 	%r51, %r145, %r5;
	ld.global.u32 	%r146, [%rd13+4];
	sub.s32 	%r52, %r146, %r7;
	setp.eq.s32 	%p54, %r50, %r1;
	@%p54 bra 	$L__BB1_41;
	ld.global.u32 	%r147, [%rd14+4];
	setp.ne.s32 	%p55, %r147, 1;
	@%p55 bra 	$L__BB1_41;
	mul.lo.s32 	%r148, %r51, %r8;
	mul.lo.s32 	%r149, %r52, %r6;
	setp.ne.s32 	%p56, %r148, %r149;
	@%p56 bra 	$L__BB1_41;
	and.b32  	%r150, %r8, %r52;
	and.b32  	%r151, %r6, %r51;
	or.b32  	%r152, %r151, %r150;
	setp.gt.s32 	%p57, %r152, -1;
	min.s32 	%r153, %r6, %r51;
	setp.lt.s32 	%p58, %r153, 1;
	and.pred  	%p59, %p57, %p58;
	min.s32 	%r154, %r8, %r52;
	setp.lt.s32 	%p60, %r154, 1;
	and.pred  	%p61, %p59, %p60;
	@%p61 bra 	$L__BB1_41;
	abs.s32 	%r155, %r52;
	abs.s32 	%r156, %r51;
	add.s32 	%r157, %r155, %r156;
	setp.gt.s32 	%p62, %r186, %r157;
	min.s32 	%r186, %r186, %r157;
	selp.b32 	%r200, %r50, %r200, %p62;
$L__BB1_41:
	setp.eq.s32 	%p63, %r2, 2;
	add.s32 	%r57, %r193, 2;
	@%p63 bra 	$L__BB1_47;
	ld.global.u32 	%r158, [%rd12+8];
	sub.s32 	%r58, %r158, %r5;
	ld.global.u32 	%r159, [%rd13+8];
	sub.s32 	%r59, %r159, %r7;
	setp.eq.s32 	%p64, %r57, %r1;
	@%p64 bra 	$L__BB1_47;
	ld.global.u32 	%r160, [%rd14+8];
	setp.ne.s32 	%p65, %r160, 1;
	@%p65 bra 	$L__BB1_47;
	mul.lo.s32 	%r161, %r58, %r8;
	mul.lo.s32 	%r162, %r59, %r6;
	setp.ne.s32 	%p66, %r161, %r162;
	@%p66 bra 	$L__BB1_47;
	and.b32  	%r163, %r8, %r59;
	and.b32  	%r164, %r6, %r58;
	or.b32  	%r165, %r164, %r163;
	setp.gt.s32 	%p67, %r165, -1;
	min.s32 	%r166, %r6, %r58;
	setp.lt.s32 	%p68, %r166, 1;
	and.pred  	%p69, %p67, %p68;
	min.s32 	%r167, %r8, %r59;
	setp.lt.s32 	%p70, %r167, 1;
	and.pred  	%p71, %p69, %p70;
	@%p71 bra 	$L__BB1_47;
	abs.s32 	%r168, %r59;
	abs.s32 	%r169, %r58;
	add.s32 	%r170, %r168, %r169;
	setp.gt.s32 	%p72, %r186, %r170;
	selp.b32 	%r200, %r57, %r200, %p72;
$L__BB1_47:
	setp.eq.s32 	%p73, %r200, -1;
	@%p73 bra 	$L__BB1_49;
	ld.global.u32 	%r171, [%rd7];
	add.s32 	%r172, %r171, 1;
	st.global.u32 	[%rd7], %r172;
	mul.wide.s32 	%rd31, %r200, 4;
	add.s64 	%rd32, %rd1, %rd31;
	atom.global.add.u32 	%r173, [%rd32], -1;
$L__BB1_49:
	mov.b32 	%r174, 0;
	st.global.u32 	[%rd5], %r174;
	bar.sync 	0;
	ld.global.u32 	%r175, [%rd8];
	setp.gt.s32 	%p74, %r175, 0;
	@%p74 bra 	$L__BB1_51;
	mov.b32 	%r176, 0;
	st.global.u32 	[%rd6], %r176;
	ld.global.u32 	%r177, [%rd8];
	setp.lt.s32 	%p75, %r177, 1;
	@%p75 bra 	$L__BB1_52;
$L__BB1_51:
	atom.global.add.u32 	%r178, [%rd5], 1;
$L__BB1_52:
	bar.sync 	0;
$L__BB1_53:
	add.s32 	%r180, %r180, 1;
	ld.global.u32 	%r179, [%rd5];
	setp.gt.s32 	%p76, %r179, 1;
	@%p76 bra 	$L__BB1_2;
$L__BB1_54:
	ret;

}


// ===== COMPILED SASS (sm_100) =====

	.target	sm_100

	.elftype	@"ET_EXEC"


//--------------------- .note.nv.tkinfo           --------------------------
	.section	.note.nv.tkinfo,"",@"SHT_NOTE"
	.sectionflags	@"SHF_NOTE_NV_TKINFO"
	.tkinfo
        /*0018*/ 	.word	0x00000002
        /*0030*/ 	.string	""
        /*0030*/ 	.string	"ptxas"
        /*0030*/ 	.string	"Cuda compilation tools, release 13.0, V13.0.88"
        /*0030*/ 	.string	"Build cuda_13.0.r13.0/compiler.36424714_0"
        /*0030*/ 	.string	"-arch sm_100 -m 64 "



//--------------------- .note.nv.cuinfo           --------------------------
	.section	.note.nv.cuinfo,"",@"SHT_NOTE"
	.sectionflags	@"SHF_NOTE_NV_CUINFO"
        /*0018*/ 	.short	0x0002
        /*001a*/ 	.short	0x0064
        /*001c*/ 	.short	0x0082
	.zero		2


//--------------------- .nv.info                  --------------------------
	.section	.nv.info,"",@"SHT_CUDA_INFO"
	.align	4


	//----- nvinfo : EIATTR_REGCOUNT
	.align		4
        /*0000*/ 	.byte	0x04, 0x2f
        /*0002*/ 	.short	(.L_1 - .L_0)
	.align		4
.L_0:
        /*0004*/ 	.word	index@(_Z6healthPiiS_S_)
        /*0008*/ 	.word	0x00000010


	//----- nvinfo : EIATTR_FRAME_SIZE
	.align		4
.L_1:
        /*000c*/ 	.byte	0x04, 0x11
        /*000e*/ 	.short	(.L_3 - .L_2)
	.align		4
.L_2:
        /*0010*/ 	.word	index@(_Z6healthPiiS_S_)
        /*0014*/ 	.word	0x00000000


	//----- nvinfo : EIATTR_REGCOUNT
	.align		4
.L_3:
        /*0018*/ 	.byte	0x04, 0x2f
        /*001a*/ 	.short	(.L_5 - .L_4)
	.align		4
.L_4:
        /*001c*/ 	.word	index@(_Z7dkerneliPiS_S_S_S_S_)
        /*0020*/ 	.word	0x00000024


	//----- nvinfo : EIATTR_FRAME_SIZE
	.align		4
.L_5:
        /*0024*/ 	.byte	0x04, 0x11
        /*0026*/ 	.short	(.L_7 - .L_6)
	.align		4
.L_6:
        /*0028*/ 	.word	index@(_Z7dkerneliPiS_S_S_S_S_)
        /*002c*/ 	.word	0x00000000


	//----- nvinfo : EIATTR_MIN_STACK_SIZE
	.align		4
.L_7:
        /*0030*/ 	.byte	0x04, 0x12
        /*0032*/ 	.short	(.L_9 - .L_8)
	.align		4
.L_8:
        /*0034*/ 	.word	index@(_Z7dkerneliPiS_S_S_S_S_)
        /*0038*/ 	.word	0x00000000


	//----- nvinfo : EIATTR_MIN_STACK_SIZE
	.align		4
.L_9:
        /*003c*/ 	.byte	0x04, 0x12
        /*003e*/ 	.short	(.L_11 - .L_10)
	.align		4
.L_10:
        /*0040*/ 	.word	index@(_Z6healthPiiS_S_)
        /*0044*/ 	.word	0x00000000
.L_11:


//--------------------- .nv.compat                --------------------------
	.section	.nv.compat,"",@"SHT_CUDA_COMPAT_INFO"
	.align	4
        /*0000*/ 	.byte	0x02, 0x09, 0x00, 0x00, 0x02, 0x02, 0x01, 0x00, 0x02, 0x05, 0x05, 0x00, 0x03, 0x07, 0x01, 0x01
        /*0010*/ 	.byte	0x02, 0x03, 0x00, 0x00, 0x02, 0x06, 0x01, 0x00, 0x04, 0x0b, 0x08, 0x00, 0x09, 0x00, 0x00, 0x00
        /*0020*/ 	.byte	0x00, 0x00, 0x00, 0x00


//--------------------- .nv.info._Z7dkerneliPiS_S_S_S_S_ --------------------------
	.section	.nv.info._Z7dkerneliPiS_S_S_S_S_,"",@"SHT_CUDA_INFO"
	.sectionflags	@""
	.align	4


	//----- nvinfo : EIATTR_CUDA_API_VERSION
	.align		4
        /*0000*/ 	.byte	0x04, 0x37
        /*0002*/ 	.short	(.L_13 - .L_12)
.L_12:
        /*0004*/ 	.word	0x00000082


	//----- nvinfo : EIATTR_KPARAM_INFO
	.align		4
.L_13:
        /*0008*/ 	.byte	0x04, 0x17
        /*000a*/ 	.short	(.L_15 - .L_14)
.L_14:
        /*000c*/ 	.word	0x00000000
        /*0010*/ 	.short	0x0006
        /*0012*/ 	.short	0x0030
        /*0014*/ 	.byte	0x00, 0xf5, 0x21, 0x00


	//----- nvinfo : EIATTR_KPARAM_INFO
	.align		4
.L_15:
        /*0018*/ 	.byte	0x04, 0x17
        /*001a*/ 	.short	(.L_17 - .L_16)
.L_16:
        /*001c*/ 	.word	0x00000000
        /*0020*/ 	.short	0x0005
        /*0022*/ 	.short	0x0028
        /*0024*/ 	.byte	0x00, 0xf5, 0x21, 0x00


	//----- nvinfo : EIATTR_KPARAM_INFO
	.align		4
.L_17:
        /*0028*/ 	.byte	0x04, 0x17
        /*002a*/ 	.short	(.L_19 - .L_18)
.L_18:
        /*002c*/ 	.word	0x00000000
        /*0030*/ 	.short	0x0004
        /*0032*/ 	.short	0x0020
        /*0034*/ 	.byte	0x00, 0xf5, 0x21, 0x00


	//----- nvinfo : EIATTR_KPARAM_INFO
	.align		4
.L_19:
        /*0038*/ 	.byte	0x04, 0x17
        /*003a*/ 	.short	(.L_21 - .L_20)
.L_20:
        /*003c*/ 	.word	0x00000000
        /*0040*/ 	.short	0x0003
        /*0042*/ 	.short	0x0018
        /*0044*/ 	.byte	0x00, 0xf5, 0x21, 0x00


	//----- nvinfo : EIATTR_KPARAM_INFO
	.align		4
.L_21:
        /*0048*/ 	.byte	0x04, 0x17
        /*004a*/ 	.short	(.L_23 - .L_22)
.L_22:
        /*004c*/ 	.word	0x00000000
        /*0050*/ 	.short	0x0002
        /*0052*/ 	.short	0x0010
        /*0054*/ 	.byte	0x00, 0xf5, 0x21, 0x00


	//----- nvinfo : EIATTR_KPARAM_INFO
	.align		4
.L_23:
        /*0058*/ 	.byte	0x04, 0x17
        /*005a*/ 	.short	(.L_25 - .L_24)
.L_24:
        /*005c*/ 	.word	0x00000000
        /*0060*/ 	.short	0x0001
        /*0062*/ 	.short	0x0008
        /*0064*/ 	.byte	0x00, 0xf5, 0x21, 0x00


	//----- nvinfo : EIATTR_KPARAM_INFO
	.align		4
.L_25:
        /*0068*/ 	.byte	0x04, 0x17
        /*006a*/ 	.short	(.L_27 - .L_26)
.L_26:
        /*006c*/ 	.word	0x00000000
        /*0070*/ 	.short	0x0000
        /*0072*/ 	.short	0x0000
        /*0074*/ 	.byte	0x00, 0xf0, 0x11, 0x00


	//----- nvinfo : EIATTR_SPARSE_MMA_MASK
	.align		4
.L_27:
        /*0078*/ 	.byte	0x03, 0x50
        /*007a*/ 	.short	0x0000


	//----- nvinfo : EIATTR_MAXREG_COUNT
	.align		4
        /*007c*/ 	.byte	0x03, 0x1b
        /*007e*/ 	.short	0x00ff


	//----- nvinfo : EIATTR_NUM_BARRIERS
	.align		4
        /*0080*/ 	.byte	0x02, 0x4c
        /*0082*/ 	.byte	0x01
	.zero		1


	//----- nvinfo : EIATTR_MERCURY_ISA_VERSION
	.align		4
        /*0084*/ 	.byte	0x03, 0x5f
        /*0086*/ 	.short	0x0101


	//----- nvinfo : EIATTR_INT_WARP_WIDE_INSTR_OFFSETS
	.align		4
        /*0088*/ 	.byte	0x04, 0x31
        /*008a*/ 	.short	(.L_29 - .L_28)


	//   ....[0]....
.L_28:
        /*008c*/ 	.word	0x000014c0


	//----- nvinfo : EIATTR_VRC_CTA_INIT_COUNT
	.align		4
.L_29:
        /*0090*/ 	.byte	0x02, 0x4a
	.zero		1
	.zero		1


	//----- nvinfo : EIATTR_EXIT_INSTR_OFFSETS
	.align		4
        /*0094*/ 	.byte	0x04, 0x1c
        /*0096*/ 	.short	(.L_31 - .L_30)


	//   ....[0]....
.L_30:
        /*0098*/ 	.word	0x00000050


	//   ....[1]....
        /*009c*/ 	.word	0x00001590


	//----- nvinfo : EIATTR_CRS_STACK_SIZE
	.align		4
.L_31:
        /*00a0*/ 	.byte	0x04, 0x1e
        /*00a2*/ 	.short	(.L_33 - .L_32)
.L_32:
        /*00a4*/ 	.word	0x00000000


	//----- nvinfo : EIATTR_CBANK_PARAM_SIZE
	.align		4
.L_33:
        /*00a8*/ 	.byte	0x03, 0x19
        /*00aa*/ 	.short	0x0038


	//----- nvinfo : EIATTR_PARAM_CBANK
	.align		4
        /*00ac*/ 	.byte	0x04, 0x0a
        /*00ae*/ 	.short	(.L_35 - .L_34)
	.align		4
.L_34:
        /*00b0*/ 	.word	index@(.nv.constant0._Z7dkerneliPiS_S_S_S_S_)
        /*00b4*/ 	.short	0x0380
        /*00b6*/ 	.short	0x0038


	//----- nvinfo : EIATTR_SW_WAR
	.align		4
.L_35:
        /*00b8*/ 	.byte	0x04, 0x36
        /*00ba*/ 	.short	(.L_37 - .L_36)
.L_36:
        /*00bc*/ 	.word	0x00000008
.L_37:


//--------------------- .nv.info._Z6healthPiiS_S_ --------------------------
	.section	.nv.info._Z6healthPiiS_S_,"",@"SHT_CUDA_INFO"
	.sectionflags	@""
	.align	4


	//----- nvinfo : EIATTR_CUDA_API_VERSION
	.align		4
        /*0000*/ 	.byte	0x04, 0x37
        /*0002*/ 	.short	(.L_39 - .L_38)
.L_38:
        /*0004*/ 	.word	0x00000082


	//----- nvinfo : EIATTR_KPARAM_INFO
	.align		4
.L_39:
        /*0008*/ 	.byte	0x04, 0x17
        /*000a*/ 	.short	(.L_41 - .L_40)
.L_40:
        /*000c*/ 	.word	0x00000000
        /*0010*/ 	.short	0x0003
        /*0012*/ 	.short	0x0018
        /*0014*/ 	.byte	0x00, 0xf5, 0x21, 0x00


	//----- nvinfo : EIATTR_KPARAM_INFO
	.align		4
.L_41:
        /*0018*/ 	.byte	0x04, 0x17
        /*001a*/ 	.short	(.L_43 - .L_42)
.L_42:
        /*001c*/ 	.word	0x00000000
        /*0020*/ 	.short	0x0002
        /*0022*/ 	.short	0x0010
        /*0024*/ 	.byte	0x00, 0xf5, 0x21, 0x00


	//----- nvinfo : EIATTR_KPARAM_INFO
	.align		4
.L_43:
        /*0028*/ 	.byte	0x04, 0x17
        /*002a*/ 	.short	(.L_45 - .L_44)
.L_44:
        /*002c*/ 	.word	0x00000000
        /*0030*/ 	.short	0x0001
        /*0032*/ 	.short	0x0008
        /*0034*/ 	.byte	0x00, 0xf0, 0x11, 0x00


	//----- nvinfo : EIATTR_KPARAM_INFO
	.align		4
.L_45:
        /*0038*/ 	.byte	0x04, 0x17
        /*003a*/ 	.short	(.L_47 - .L_46)
.L_46:
        /*003c*/ 	.word	0x00000000
        /*0040*/ 	.short	0x0000
        /*0042*/ 	.short	0x0000
        /*0044*/ 	.byte	0x00, 0xf5, 0x21, 0x00


	//----- nvinfo : EIATTR_SPARSE_MMA_MASK
	.align		4
.L_47:
        /*0048*/ 	.byte	0x03, 0x50
        /*004a*/ 	.short	0x0000


	//----- nvinfo : EIATTR_MAXREG_COUNT
	.align		4
        /*004c*/ 	.byte	0x03, 0x1b
        /*004e*/ 	.short	0x00ff


	//----- nvinfo : EIATTR_MERCURY_ISA_VERSION
	.align		4
        /*0050*/ 	.byte	0x03, 0x5f
        /*0052*/ 	.short	0x0101


	//----- nvinfo : EIATTR_VRC_CTA_INIT_COUNT
	.align		4
        /*0054*/ 	.byte	0x02, 0x4a
	.zero		1
	.zero		1


	//----- nvinfo : EIATTR_EXIT_INSTR_OFFSETS
	.align		4
        /*0058*/ 	.byte	0x04, 0x1c
        /*005a*/ 	.short	(.L_49 - .L_48)


	//   ....[0]....
.L_48:
        /*005c*/ 	.word	0x000000e0


	//----- nvinfo : EIATTR_CBANK_PARAM_SIZE
	.align		4
.L_49:
        /*0060*/ 	.byte	0x03, 0x19
        /*0062*/ 	.short	0x0020


	//----- nvinfo : EIATTR_PARAM_CBANK
	.align		4
        /*0064*/ 	.byte	0x04, 0x0a
        /*0066*/ 	.short	(.L_51 - .L_50)
	.align		4
.L_50:
        /*0068*/ 	.word	index@(.nv.constant0._Z6healthPiiS_S_)
        /*006c*/ 	.short	0x0380
        /*006e*/ 	.short	0x0020


	//----- nvinfo : EIATTR_SW_WAR
	.align		4
.L_51:
        /*0070*/ 	.byte	0x04, 0x36
        /*0072*/ 	.short	(.L_53 - .L_52)
.L_52:
        /*0074*/ 	.word	0x00000008
.L_53:


//--------------------- .nv.callgraph             --------------------------
	.section	.nv.callgraph,"",@"SHT_CUDA_CALLGRAPH"
	.align	4
	.sectionentsize	8
	.align		4
        /*0000*/ 	.word	0x00000000
	.align		4
        /*0004*/ 	.word	0xffffffff
	.align		4
        /*0008*/ 	.word	0x00000000
	.align		4
        /*000c*/ 	.word	0xfffffffe
	.align		4
        /*0010*/ 	.word	0x00000000
	.align		4
        /*0014*/ 	.word	0xfffffffd
	.align		4
        /*0018*/ 	.word	0x00000000
	.align		4
        /*001c*/ 	.word	0xfffffffc


//--------------------- .text._Z7dkerneliPiS_S_S_S_S_ --------------------------
	.section	.text._Z7dkerneliPiS_S_S_S_S_,"ax",@progbits
	.align	128
        .global         _Z7dkerneliPiS_S_S_S_S_
        .type           _Z7dkerneliPiS_S_S_S_S_,@function
        .size           _Z7dkerneliPiS_S_S_S_S_,(.L_x_26 - _Z7dkerneliPiS_S_S_S_S_)
        .other          _Z7dkerneliPiS_S_S_S_S_,@"STO_CUDA_ENTRY STV_DEFAULT"
_Z7dkerneliPiS_S_S_S_S_:
.text._Z7dkerneliPiS_S_S_S_S_:
[----:B------:R-:W-:Y:S08]  /*0000*/  LDC R1, c[0x0][0x37c] ;  /* 0x0000df00ff017b82 */ /* 0x000ff00000000800 */
[----:B------:R-:W0:Y:S01]  /*0010*/  LDC.64 R2, c[0x0][0x3b0] ;  /* 0x0000ec00ff027b82 */ /* 0x000e220000000a00 */
[----:B------:R-:W0:Y:S02]  /*0020*/  LDCU.64 UR6, c[0x0][0x358] ;  /* 0x00006b00ff0677ac */ /* 0x000e240008000a00 */
[----:B0-----:R-:W2:Y:S02]  /*0030*/  LDG.E R2, desc[UR6][R2.64] ;  /* 0x0000000602027981 */ /* 0x001ea4000c1e1900 */
[----:B--2---:R-:W-:-:S13]  /*0040*/  ISETP.GE.AND P0, PT, R2, 0x2, PT ;  /* 0x000000020200780c */ /* 0x004fda0003f06270 */
[----:B------:R-:W-:Y:S05]  /*0050*/  @!P0 EXIT ;  /* 0x000000000000894d */ /* 0x000fea0003800000 */
[----:B------:R-:W0:Y:S01]  /*0060*/  S2R R21, SR_TID.X ;  /* 0x0000000000157919 */ /* 0x000e220000002100 */
[----:B------:R-:W0:Y:S01]  /*0070*/  LDC.64 R10, c[0x0][0x3a8] ;  /* 0x0000ea00ff0a7b82 */ /* 0x000e220000000a00 */
[----:B------:R-:W1:Y:S01]  /*0080*/  LDCU UR4, c[0x0][0x380] ;  /* 0x00007000ff0477ac */ /* 0x000e620008000800 */
[----:B------:R-:W-:-:S06]  /*0090*/  IMAD.MOV.U32 R19, RZ, RZ, 0x1 ;  /* 0x00000001ff137424 */ /* 0x000fcc00078e00ff */
[----:B------:R-:W2:Y:S08]  /*00a0*/  LDC.64 R8, c[0x0][0x390] ;  /* 0x0000e400ff087b82 */ /* 0x000eb00000000a00 */
[----:B------:R-:W3:Y:S01]  /*00b0*/  LDC.64 R6, c[0x0][0x388] ;  /* 0x0000e200ff067b82 */ /* 0x000ee20000000a00 */
[----:B-1----:R-:W-:Y:S02]  /*00c0*/  ULOP3.LUT UR5, UR4, 0x3, URZ, 0xc0, !UPT ;  /* 0x0000000304057892 */ /* 0x002fe4000f8ec0ff */
[----:B------:R-:W-:Y:S01]  /*00d0*/  ULOP3.LUT UR4, UR4, 0x7ffffffc, URZ, 0xc0, !UPT ;  /* 0x7ffffffc04047892 */ /* 0x000fe2000f8ec0ff */
[----:B0-----:R-:W-:-:S04]  /*00e0*/  IMAD.WIDE.U32 R10, R21, 0x4, R10 ;  /* 0x00000004150a7825 */ /* 0x001fc800078e000a */
[----:B--2---:R-:W-:-:S04]  /*00f0*/  IMAD.WIDE.U32 R8, R21, 0x4, R8 ;  /* 0x0000000415087825 */ /* 0x004fc800078e0008 */
[----:B---3--:R-:W-:-:S07]  /*0100*/  IMAD.WIDE.U32 R6, R21, 0x4, R6 ;  /* 0x0000000415067825 */ /* 0x008fce00078e0006 */
.L_x_23:
[----:B0-----:R-:W0:Y:S01]  /*0110*/  LDC R12, c[0x0][0x380] ;  /* 0x0000e000ff0c7b82 */ /* 0x001e220000000800 */
[----:B------:R-:W-:Y:S02]  /*0120*/  ISETP.GE.AND P1, PT, R19, RZ, PT ;  /* 0x000000ff1300720c */ /* 0x000fe40003f26270 */
[----:B0-----:R-:W-:-:S04]  /*0130*/  IABS R5, R12 ;  /* 0x0000000c00057213 */ /* 0x001fc80000000000 */
[----:B------:R-:W0:Y:S08]  /*0140*/  I2F.RP R0, R5 ;  /* 0x0000000500007306 */ /* 0x000e300000209400 */
[----:B0-----:R-:W0:Y:S02]  /*0150*/  MUFU.RCP R0, R0 ;  /* 0x0000000000007308 */ /* 0x001e240000001000 */
[----:B0-----:R-:W-:-:S06]  /*0160*/  VIADD R2, R0, 0xffffffe ;  /* 0x0ffffffe00027836 */ /* 0x001fcc0000000000 */
[----:B------:R0:W1:Y:S02]  /*0170*/  F2I.FTZ.U32.TRUNC.NTZ R3, R2 ;  /* 0x0000000200037305 */ /* 0x000064000021f000 */
[----:B0-----:R-:W-:Y:S02]  /*0180*/  IMAD.MOV.U32 R2, RZ, RZ, RZ ;  /* 0x000000ffff027224 */ /* 0x001fe400078e00ff */
[----:B-1----:R-:W-:-:S04]  /*0190*/  IMAD.MOV R4, RZ, RZ, -R3 ;  /* 0x000000ffff047224 */ /* 0x002fc800078e0a03 */
[----:B------:R-:W-:Y:S01]  /*01a0*/  IMAD R13, R4, R5, RZ ;  /* 0x00000005040d7224 */ /* 0x000fe200078e02ff */
[----:B------:R-:W-:-:S03]  /*01b0*/  IABS R4, R19 ;  /* 0x0000001300047213 */ /* 0x000fc60000000000 */
[----:B------:R-:W-:-:S06]  /*01c0*/  IMAD.HI.U32 R3, R3, R13, R2 ;  /* 0x0000000d03037227 */ /* 0x000fcc00078e0002 */
[----:B------:R-:W-:-:S04]  /*01d0*/  IMAD.HI.U32 R3, R3, R4, RZ ;  /* 0x0000000403037227 */ /* 0x000fc800078e00ff */
[----:B------:R-:W-:-:S04]  /*01e0*/  IMAD.MOV R3, RZ, RZ, -R3 ;  /* 0x000000ffff037224 */ /* 0x000fc800078e0a03 */
[----:B------:R-:W-:-:S05]  /*01f0*/  IMAD R0, R5, R3, R4 ;  /* 0x0000000305007224 */ /* 0x000fca00078e0204 */
[----:B------:R-:W-:-:S13]  /*0200*/  ISETP.GT.U32.AND P0, PT, R5, R0, PT ;  /* 0x000000000500720c */ /* 0x000fda0003f04070 */
[----:B------:R-:W-:-:S05]  /*0210*/  @!P0 IMAD.IADD R0, R0, 0x1, -R5 ;  /* 0x0000000100008824 */ /* 0x000fca00078e0a05 */
[----:B------:R-:W-:-:S13]  /*0220*/  ISETP.GT.U32.AND P0, PT, R5, R0, PT ;  /* 0x000000000500720c */ /* 0x000fda0003f04070 */
[----:B------:R-:W-:Y:S01]  /*0230*/  @!P0 IMAD.IADD R0, R0, 0x1, -R5 ;  /* 0x0000000100008824 */ /* 0x000fe200078e0a05 */
[----:B------:R-:W-:Y:S02]  /*0240*/  ISETP.NE.AND P0, PT, R12, RZ, PT ;  /* 0x000000ff0c00720c */ /* 0x000fe40003f05270 */
[----:B------:R-:W-:Y:S01]  /*0250*/  LOP3.LUT R5, RZ, R12, RZ, 0x33, !PT ;  /* 0x0000000cff057212 */ /* 0x000fe200078e33ff */
[----:B------:R-:W-:-:S05]  /*0260*/  @!P1 IMAD.MOV R0, RZ, RZ, -R0 ;  /* 0x000000ffff009224 */ /* 0x000fca00078e0a00 */
[----:B------:R-:W-:-:S04]  /*0270*/  SEL R0, R5, R0, !P0 ;  /* 0x0000000005007207 */ /* 0x000fc80004000000 */
[----:B------:R-:W-:-:S13]  /*0280*/  ISETP.NE.AND P0, PT, R0, RZ, PT ;  /* 0x000000ff0000720c */ /* 0x000fda0003f05270 */
[----:B------:R-:W-:Y:S06]  /*0290*/  @!P0 BAR.SYNC.DEFER_BLOCKING 0x0 ;  /* 0x0000000000008b1d */ /* 0x000fec0000010000 */
[----:B------:R-:W-:Y:S05]  /*02a0*/  @!P0 BRA `(.L_x_0) ;  /* 0x0000001000a48947 */ /* 0x000fea0003800000 */
[----:B------:R-:W2:Y:S01]  /*02b0*/  LDG.E R14, desc[UR6][R10.64] ;  /* 0x000000060a0e7981 */ /* 0x000ea2000c1e1900 */
[----:B------:R-:W0:Y:S01]  /*02c0*/  I2F.U32.RP R0, R12 ;  /* 0x0000000c00007306 */ /* 0x000e220000209000 */
[----:B------:R-:W-:Y:S01]  /*02d0*/  ISETP.NE.U32.AND P1, PT, R12, RZ, PT ;  /* 0x000000ff0c00720c */ /* 0x000fe20003f25070 */
[----:B------:R-:W1:Y:S01]  /*02e0*/  LDCU.64 UR12, c[0x0][0x398] ;  /* 0x00007300ff0c77ac */ /* 0x000e620008000a00 */
[----:B------:R-:W-:Y:S05]  /*02f0*/  BSSY.RECONVERGENT B0, `(.L_x_1) ;  /* 0x000010d000007945 */ /* 0x000fea0003800200 */
[----:B0-----:R-:W0:Y:S02]  /*0300*/  MUFU.RCP R0, R0 ;  /* 0x0000000000007308 */ /* 0x001e240000001000 */
[----:B0-----:R-:W-:-:S06]  /*0310*/  VIADD R2, R0, 0xffffffe ;  /* 0x0ffffffe00027836 */ /* 0x001fcc0000000000 */
[----:B------:R0:W3:Y:S02]  /*0320*/  F2I.FTZ.U32.TRUNC.NTZ R3, R2 ;  /* 0x0000000200037305 */ /* 0x0000e4000021f000 */
[----:B0-----:R-:W-:Y:S02]  /*0330*/  IMAD.MOV.U32 R2, RZ, RZ, RZ ;  /* 0x000000ffff027224 */ /* 0x001fe400078e00ff */
[----:B---3--:R-:W-:-:S04]  /*0340*/  IMAD.MOV R13, RZ, RZ, -R3 ;  /* 0x000000ffff0d7224 */ /* 0x008fc800078e0a03 */
[----:B------:R-:W-:-:S04]  /*0350*/  IMAD R13, R13, R12, RZ ;  /* 0x0000000c0d0d7224 */ /* 0x000fc800078e02ff */
[----:B------:R-:W-:-:S04]  /*0360*/  IMAD.HI.U32 R4, R3, R13, R2 ;  /* 0x0000000d03047227 */ /* 0x000fc800078e0002 */
[----:B------:R-:W-:-:S04]  /*0370*/  IMAD.IADD R3, R21, 0x1, R19 ;  /* 0x0000000115037824 */ /* 0x000fc800078e0213 */
[----:B------:R-:W-:-:S04]  /*0380*/  IMAD.HI.U32 R4, R4, R3, RZ ;  /* 0x0000000304047227 */ /* 0x000fc800078e00ff */
[----:B------:R-:W-:-:S04]  /*0390*/  IMAD.MOV R4, RZ, RZ, -R4 ;  /* 0x000000ffff047224 */ /* 0x000fc800078e0a04 */
[----:B------:R-:W-:-:S05]  /*03a0*/  IMAD R3, R12, R4, R3 ;  /* 0x000000040c037224 */ /* 0x000fca00078e0203 */
[----:B------:R-:W-:-:S13]  /*03b0*/  ISETP.GE.U32.AND P0, PT, R3, R12, PT ;  /* 0x0000000c0300720c */ /* 0x000fda0003f06070 */
[----:B------:R-:W-:-:S05]  /*03c0*/  @P0 IMAD.IADD R3, R3, 0x1, -R12 ;  /* 0x0000000103030824 */ /* 0x000fca00078e0a0c */
[----:B------:R-:W-:-:S13]  /*03d0*/  ISETP.GE.U32.AND P0, PT, R3, R12, PT ;  /* 0x0000000c0300720c */ /* 0x000fda0003f06070 */
[----:B------:R-:W-:-:S05]  /*03e0*/  @P0 IMAD.IADD R3, R3, 0x1, -R12 ;  /* 0x0000000103030824 */ /* 0x000fca00078e0a0c */
[----:B------:R-:W-:Y:S02]  /*03f0*/  SEL R29, R5, R3, !P1 ;  /* 0x00000003051d7207 */ /* 0x000fe40004800000 */
[----:B--2---:R-:W-:-:S13]  /*0400*/  ISETP.NE.AND P2, PT, R14, 0x1, PT ;  /* 0x000000010e00780c */ /* 0x004fda0003f45270 */
[----:B-1----:R-:W-:Y:S05]  /*0410*/  @P2 BRA `(.L_x_2) ;  /* 0x0000000c00e82947 */ /* 0x002fea0003800000 */
[----:B------:R-:W-:Y:S01]  /*0420*/  ISETP.GE.AND P0, PT, R12, 0x1, PT ;  /* 0x000000010c00780c */ /* 0x000fe20003f06270 */
[----:B------:R-:W-:-:S12]  /*0430*/  IMAD.MOV.U32 R24, RZ, RZ, -0x1 ;  /* 0xffffffffff187424 */ /* 0x000fd800078e00ff */
[----:B------:R-:W-:Y:S05]  /*0440*/  @!P0 BRA `(.L_x_3) ;  /* 0x0000000c00b88947 */ /* 0x000fea0003800000 */
[----:B------:R-:W0:Y:S01]  /*0450*/  LDCU.64 UR8, c[0x0][0x398] ;  /* 0x00007300ff0877ac */ /* 0x000e220008000a00 */
[----:B------:R-:W1:Y:S01]  /*0460*/  LDCU.64 UR10, c[0x0][0x3a0] ;  /* 0x00007400ff0a77ac */ /* 0x000e620008000a00 */
[----:B0-----:R-:W-:Y:S02]  /*0470*/  IMAD.U32 R4, RZ, RZ, UR8 ;  /* 0x00000008ff047e24 */ /* 0x001fe4000f8e00ff */
[----:B------:R-:W-:Y:S02]  /*0480*/  IMAD.U32 R5, RZ, RZ, UR9 ;  /* 0x00000009ff057e24 */ /* 0x000fe4000f8e00ff */
[----:B-1----:R-:W-:Y:S02]  /*0490*/  IMAD.U32 R2, RZ, RZ, UR10 ;  /* 0x0000000aff027e24 */ /* 0x002fe4000f8e00ff */
[----:B------:R-:W-:Y:S02]  /*04a0*/  IMAD.U32 R3, RZ, RZ, UR11 ;  /* 0x0000000bff037e24 */ /* 0x000fe4000f8e00ff */
[----:B------:R-:W-:-:S04]  /*04b0*/  IMAD.WIDE R16, R29, 0x4, R4 ;  /* 0x000000041d107825 */ /* 0x000fc800078e0204 */
[----:B------:R-:W-:Y:S02]  /*04c0*/  IMAD.WIDE R28, R29, 0x4, R2 ;  /* 0x000000041d1c7825 */ /* 0x000fe400078e0202 */
[----:B------:R-:W2:Y:S02]  /*04d0*/  LDG.E R17, desc[UR6][R16.64] ;  /* 0x0000000610117981 */ /* 0x000ea4000c1e1900 */
[C---:B------:R-:W-:Y:S02]  /*04e0*/  IMAD.WIDE.U32 R26, R21.reuse, 0x4, R4 ;  /* 0x00000004151a7825 */ /* 0x040fe400078e0004 */
[----:B------:R-:W3:Y:S02]  /*04f0*/  LDG.E R29, desc[UR6][R28.64] ;  /* 0x000000061c1d7981 */ /* 0x000ee4000c1e1900 */
[----:B------:R-:W-:Y:S02]  /*0500*/  IMAD.WIDE.U32 R30, R21, 0x4, R2 ;  /* 0x00000004151e7825 */ /* 0x000fe400078e0002 */
[----:B------:R-:W2:Y:S04]  /*0510*/  LDG.E R18, desc[UR6][R26.64] ;  /* 0x000000061a127981 */ /* 0x000ea8000c1e1900 */
[----:B------:R-:W3:Y:S01]  /*0520*/  LDG.E R0, desc[UR6][R30.64] ;  /* 0x000000061e007981 */ /* 0x000ee2000c1e1900 */
[----:B------:R-:W-:Y:S01]  /*0530*/  ISETP.GE.U32.AND P0, PT, R12, 0x4, PT ;  /* 0x000000040c00780c */ /* 0x000fe20003f06070 */
[----:B------:R-:W-:-:S02]  /*0540*/  IMAD.MOV.U32 R23, RZ, RZ, 0x3b9aca00 ;  /* 0x3b9aca00ff177424 */ /* 0x000fc400078e00ff */
[----:B------:R-:W-:Y:S02]  /*0550*/  IMAD.MOV.U32 R24, RZ, RZ, -0x1 ;  /* 0xffffffffff187424 */ /* 0x000fe400078e00ff */
[----:B------:R-:W-:Y:S02]  /*0560*/  IMAD.MOV.U32 R15, RZ, RZ, RZ ;  /* 0x000000ffff0f7224 */ /* 0x000fe400078e00ff */
[----:B--2---:R-:W-:Y:S02]  /*0570*/  IMAD.IADD R22, R17, 0x1, -R18 ;  /* 0x0000000111167824 */ /* 0x004fe400078e0a12 */
[----:B---3--:R-:W-:-:S04]  /*0580*/  IMAD.IADD R20, R29, 0x1, -R0 ;  /* 0x000000011d147824 */ /* 0x008fc800078e0a00 */
[----:B------:R-:W-:Y:S05]  /*0590*/  @!P0 BRA `(.L_x_4) ;  /* 0x0000000400f48947 */ /* 0x000fea0003800000 */
[----:B------:R-:W-:Y:S02]  /*05a0*/  IMAD.MOV.U32 R23, RZ, RZ, 0x3b9aca00 ;  /* 0x3b9aca00ff177424 */ /* 0x000fe400078e00ff */
[----:B------:R-:W-:Y:S02]  /*05b0*/  IMAD.MOV.U32 R24, RZ, RZ, -0x1 ;  /* 0xffffffffff187424 */ /* 0x000fe400078e00ff */
[----:B------:R-:W-:-:S07]  /*05c0*/  IMAD.MOV.U32 R25, RZ, RZ, RZ ;  /* 0x000000ffff197224 */ /* 0x000fce00078e00ff */
.L_x_13:
[----:B------:R-:W0:Y:S01]  /*05d0*/  LDC.64 R14, c[0x0][0x3a8] ;  /* 0x0000ea00ff0e7b82 */ /* 0x000e220000000a00 */
[CC--:B------:R-:W-:Y:S01]  /*05e0*/  ISETP.NE.AND P0, PT, R25.reuse, R21.reuse, PT ;  /* 0x000000151900720c */ /* 0x0c0fe20003f05270 */
[----:B------:R-:W-:Y:S01]  /*05f0*/  VIADD R27, R25, 0x1 ;  /* 0x00000001191b7836 */ /* 0x000fe20000000000 */
[----:B------:R-:W-:Y:S01]  /*0600*/  BSSY.RECONVERGENT B1, `(.L_x_5) ;  /* 0x0000021000017945 */ /* 0x000fe20003800200 */
[----:B------:R-:W-:Y:S02]  /*0610*/  IMAD.U32 R4, RZ, RZ, UR12 ;  /* 0x0000000cff047e24 */ /* 0x000fe4000f8e00ff */
[----:B------:R-:W-:Y:S01]  /*0620*/  IMAD.U32 R5, RZ, RZ, UR13 ;  /* 0x0000000dff057e24 */ /* 0x000fe2000f8e00ff */
[----:B------:R-:W-:Y:S01]  /*0630*/  ISETP.NE.AND P1, PT, R27, R21, PT ;  /* 0x000000151b00720c */ /* 0x000fe20003f25270 */
[----:B------:R-:W1:Y:S01]  /*0640*/  LDC.64 R2, c[0x0][0x3a0] ;  /* 0x0000e800ff027b82 */ /* 0x000e620000000a00 */
[C---:B------:R-:W-:Y:S02]  /*0650*/  VIADD R26, R25.reuse, 0x2 ;  /* 0x00000002191a7836 */ /* 0x040fe40000000000 */
[----:B------:R-:W-:-:S04]  /*0660*/  IMAD.WIDE.U32 R12, R25, 0x4, R4 ;  /* 0x00000004190c7825 */ /* 0x000fc800078e0004 */
[----:B0-----:R-:W-:-:S04]  /*0670*/  IMAD.WIDE.U32 R14, R25, 0x4, R14 ;  /* 0x00000004190e7825 */ /* 0x001fc800078e000e */
[----:B-1----:R-:W-:Y:S01]  /*0680*/  IMAD.WIDE.U32 R16, R25, 0x4, R2 ;  /* 0x0000000419107825 */ /* 0x002fe200078e0002 */
[----:B------:R-:W-:Y:S06]  /*0690*/  @!P0 BRA `(.L_x_6) ;  /* 0x00000000005c8947 */ /* 0x000fec0003800000 */
[----:B------:R-:W2:Y:S04]  /*06a0*/  LDG.E R29, desc[UR6][R12.64] ;  /* 0x000000060c1d7981 */ /* 0x000ea8000c1e1900 */
[----:B------:R-:W3:Y:S04]  /*06b0*/  LDG.E R31, desc[UR6][R16.64] ;  /* 0x00000006101f7981 */ /* 0x000ee8000c1e1900 */
[----:B------:R-:W4:Y:S01]  /*06c0*/  LDG.E R28, desc[UR6][R14.64] ;  /* 0x000000060e1c7981 */ /* 0x000f22000c1e1900 */
[----:B--2---:R-:W-:Y:S02]  /*06d0*/  IMAD.IADD R29, R29, 0x1, -R18 ;  /* 0x000000011d1d7824 */ /* 0x004fe400078e0a12 */
[----:B---3--:R-:W-:-:S02]  /*06e0*/  IMAD.IADD R33, R31, 0x1, -R0 ;  /* 0x000000011f217824 */ /* 0x008fc400078e0a00 */
[----:B------:R-:W-:Y:S02]  /*06f0*/  IMAD R30, R20, R29, RZ ;  /* 0x0000001d141e7224 */ /* 0x000fe400078e02ff */
[----:B------:R-:W-:-:S05]  /*0700*/  IMAD R31, R22, R33, RZ ;  /* 0x00000021161f7224 */ /* 0x000fca00078e02ff */
[----:B------:R-:W-:-:S04]  /*0710*/  ISETP.NE.AND P0, PT, R30, R31, PT ;  /* 0x0000001f1e00720c */ /* 0x000fc80003f05270 */
[----:B----4-:R-:W-:-:S13]  /*0720*/  ISETP.NE.OR P0, PT, R28, 0x1, P0 ;  /* 0x000000011c00780c */ /* 0x010fda0000705670 */
[----:B------:R-:W-:Y:S05]  /*0730*/  @P0 BRA `(.L_x_6) ;  /* 0x0000000000340947 */ /* 0x000fea0003800000 */
[CC--:B------:R-:W-:Y:S02]  /*0740*/  VIMNMX R28, PT, PT, R22.reuse, R29.reuse, PT ;  /* 0x0000001d161c7248 */ /* 0x0c0fe40003fe0100 */
[----:B------:R-:W-:Y:S02]  /*0750*/  LOP3.LUT R31, R22, R29, RZ, 0xc0, !PT ;  /* 0x0000001d161f7212 */ /* 0x000fe400078ec0ff */
[----:B------:R-:W-:Y:S02]  /*0760*/  ISETP.GE.AND P0, PT, R28, 0x1, PT ;  /* 0x000000011c00780c */ /* 0x000fe40003f06270 */
[----:B------:R-:W-:Y:S02]  /*0770*/  LOP3.LUT R31, R31, R20, R33, 0xf8, !PT ;  /* 0x000000141f1f7212 */ /* 0x000fe400078ef821 */
[----:B------:R-:W-:Y:S02]  /*0780*/  VIMNMX R28, PT, PT, R20, R33, PT ;  /* 0x00000021141c7248 */ /* 0x000fe40003fe0100 */
[----:B------:R-:W-:-:S04]  /*0790*/  ISETP.GT.AND P0, PT, R31, -0x1, !P0 ;  /* 0xffffffff1f00780c */ /* 0x000fc80004704270 */
[----:B------:R-:W-:-:S13]  /*07a0*/  ISETP.LT.AND P0, PT, R28, 0x1, P0 ;  /* 0x000000011c00780c */ /* 0x000fda0000701270 */
[----:B------:R-:W-:Y:S02]  /*07b0*/  @!P0 IABS R28, R33 ;  /* 0x00000021001c8213 */ /* 0x000fe40000000000 */
[----:B------:R-:W-:-:S05]  /*07c0*/  @!P0 IABS R29, R29 ;  /* 0x0000001d001d8213 */ /* 0x000fca0000000000 */
[----:B------:R-:W-:-:S05]  /*07d0*/  @!P0 IMAD.IADD R28, R28, 0x1, R29 ;  /* 0x000000011c1c8824 */ /* 0x000fca00078e021d */
[CC--:B------:R-:W-:Y:S02]  /*07e0*/  @!P0 ISETP.GT.AND P2, PT, R23.reuse, R28.reuse, PT ;  /* 0x0000001c1700820c */ /* 0x0c0fe40003f44270 */
[----:B------:R-:W-:Y:S02]  /*07f0*/  @!P0 VIMNMX R23, PT, PT, R23, R28, PT ;  /* 0x0000001c17178248 */ /* 0x000fe40003fe0100 */
[----:B------:R-:W-:-:S09]  /*0800*/  @!P0 SEL R24, R25, R24, P2 ;  /* 0x0000001819188207 */ /* 0x000fd20001000000 */
.L_x_6:
[----:B------:R-:W-:Y:S05]  /*0810*/  BSYNC.RECONVERGENT B1 ;  /* 0x0000000000017941 */ /* 0x000fea0003800200 */
.L_x_5:
[----:B------:R-:W-:Y:S04]  /*0820*/  BSSY.RECONVERGENT B1, `(.L_x_7) ;  /* 0x0000019000017945 */ /* 0x000fe80003800200 */
[----:B------:R-:W-:Y:S05]  /*0830*/  @!P1 BRA `(.L_x_8) ;  /* 0x00000000005c9947 */ /* 0x000fea0003800000 */
        /* <DEDUP_REMOVED lines=23> */
.L_x_8:
[----:B------:R-:W-:Y:S05]  /*09b0*/  BSYNC.RECONVERGENT B1 ;  /* 0x0000000000017941 */ /* 0x000fea0003800200 */
.L_x_7:
[-C--:B------:R-:W-:Y:S01]  /*09c0*/  ISETP.NE.AND P0, PT, R26, R21.reuse, PT ;  /* 0x000000151a00720c */ /* 0x080fe20003f05270 */
[----:B------:R-:W-:Y:S01]  /*09d0*/  VIADD R27, R25, 0x3 ;  /* 0x00000003191b7836 */ /* 0x000fe20000000000 */
[----:B------:R-:W-:Y:S04]  /*09e0*/  BSSY.RECONVERGENT B1, `(.L_x_9) ;  /* 0x000001a000017945 */ /* 0x000fe80003800200 */
[----:B------:R-:W-:-:S07]  /*09f0*/  ISETP.NE.AND P1, PT, R27, R21, PT ;  /* 0x000000151b00720c */ /* 0x000fce0003f25270 */
        /* <DEDUP_REMOVED lines=24> */
.L_x_10:
[----:B------:R-:W-:Y:S05]  /*0b80*/  BSYNC.RECONVERGENT B1 ;  /* 0x0000000000017941 */ /* 0x000fea0003800200 */
.L_x_9:
        /* <DEDUP_REMOVED lines=25> */
.L_x_12:
[----:B------:R-:W-:Y:S05]  /*0d20*/  BSYNC.RECONVERGENT B1 ;  /* 0x0000000000017941 */ /* 0x000fea0003800200 */
.L_x_11:
[----:B------:R-:W-:-:S05]  /*0d30*/  VIADD R25, R25, 0x4 ;  /* 0x0000000419197836 */ /* 0x000fca0000000000 */
[----:B------:R-:W-:-:S13]  /*0d40*/  ISETP.NE.AND P0, PT, R25, UR4, PT ;  /* 0x0000000419007c0c */ /* 0x000fda000bf05270 */
[----:B------:R-:W-:Y:S05]  /*0d50*/  @P0 BRA `(.L_x_13) ;  /* 0xfffffff8001c0947 */ /* 0x000fea000383ffff */
[----:B------:R-:W-:-:S07]  /*0d60*/  IMAD.U32 R15, RZ, RZ, UR4 ;  /* 0x00000004ff0f7e24 */ /* 0x000fce000f8e00ff */
.L_x_4:
[----:B------:R-:W-:Y:S01]  /*0d70*/  UISETP.NE.AND UP0, UPT, UR5, URZ, UPT ;  /* 0x000000ff0500728c */ /* 0x000fe2000bf05270 */
[----:B------:R-:W-:Y:S08]  /*0d80*/  BSSY.RECONVERGENT B1, `(.L_x_3) ;  /* 0x000005a000017945 */ /* 0x000ff00003800200 */
[----:B------:R-:W-:Y:S05]  /*0d90*/  BRA.U !UP0, `(.L_x_14) ;  /* 0x0000000508607547 */ /* 0x000fea000b800000 */
[----:B------:R-:W0:Y:S01]  /*0da0*/  LDC.64 R12, c[0x0][0x3a8] ;  /* 0x0000ea00ff0c7b82 */ /* 0x000e220000000a00 */
[C---:B------:R-:W-:Y:S01]  /*0db0*/  ISETP.NE.AND P0, PT, R15.reuse, R21, PT ;  /* 0x000000150f00720c */ /* 0x040fe20003f05270 */
[----:B------:R-:W-:Y:S01]  /*0dc0*/  BSSY.RECONVERGENT B2, `(.L_x_15) ;  /* 0x000001c000027945 */ /* 0x000fe20003800200 */
[----:B------:R-:W-:-:S04]  /*0dd0*/  IMAD.WIDE.U32 R4, R15, 0x4, R4 ;  /* 0x000000040f047825 */ /* 0x000fc800078e0004 */
[----:B------:R-:W-:-:S04]  /*0de0*/  IMAD.WIDE.U32 R2, R15, 0x4, R2 ;  /* 0x000000040f027825 */ /* 0x000fc800078e0002 */
[----:B0-----:R-:W-:-:S03]  /*0df0*/  IMAD.WIDE.U32 R12, R15, 0x4, R12 ;  /* 0x000000040f0c7825 */ /* 0x001fc600078e000c */
        /* <DEDUP_REMOVED lines=21> */
[----:B------:R-:W-:Y:S02]  /*0f50*/  @!P0 ISETP.GT.AND P1, PT, R23, R14, PT ;  /* 0x0000000e1700820c */ /* 0x000fe40003f24270 */
[----:B------:R-:W-:Y:S02]  /*0f60*/  @!P0 VIMNMX R23, PT, PT, R14, R23, PT ;  /* 0x000000170e178248 */ /* 0x000fe40003fe0100 */
[----:B------:R-:W-:-:S09]  /*0f70*/  @!P0 SEL R24, R15, R24, P1 ;  /* 0x000000180f188207 */ /* 0x000fd20000800000 */
.L_x_16:
[----:B------:R-:W-:Y:S05]  /*0f80*/  BSYNC.RECONVERGENT B2 ;  /* 0x0000000000027941 */ /* 0x000fea0003800200 */
.L_x_15:
[----:B------:R-:W-:-:S09]  /*0f90*/  UISETP.NE.AND UP0, UPT, UR5, 0x1, UPT ;  /* 0x000000010500788c */ /* 0x000fd2000bf05270 */
[----:B------:R-:W-:Y:S05]  /*0fa0*/  BRA.U !UP0, `(.L_x_14) ;  /* 0x0000000108dc7547 */ /* 0x000fea000b800000 */
[----:B------:R-:W-:Y:S01]  /*0fb0*/  VIADD R14, R15, 0x1 ;  /* 0x000000010f0e7836 */ /* 0x000fe20000000000 */
[----:B------:R-:W-:Y:S04]  /*0fc0*/  BSSY.RECONVERGENT B2, `(.L_x_17) ;  /* 0x000001a000027945 */ /* 0x000fe80003800200 */
[----:B------:R-:W-:-:S13]  /*0fd0*/  ISETP.NE.AND P0, PT, R14, R21, PT ;  /* 0x000000150e00720c */ /* 0x000fda0003f05270 */
        /* <DEDUP_REMOVED lines=24> */
.L_x_18:
[----:B------:R-:W-:Y:S05]  /*1160*/  BSYNC.RECONVERGENT B2 ;  /* 0x0000000000027941 */ /* 0x000fea0003800200 */
.L_x_17:
[----:B------:R-:W-:-:S09]  /*1170*/  UISETP.NE.AND UP0, UPT, UR5, 0x2, UPT ;  /* 0x000000020500788c */ /* 0x000fd2000bf05270 */
[----:B------:R-:W-:Y:S05]  /*1180*/  BRA.U !UP0, `(.L_x_14) ;  /* 0x0000000108647547 */ /* 0x000fea000b800000 */
[----:B------:R-:W2:Y:S04]  /*1190*/  LDG.E R5, desc[UR6][R4.64+0x8] ;  /* 0x0000080604057981 */ /* 0x000ea8000c1e1900 */
[----:B------:R-:W3:Y:S01]  /*11a0*/  LDG.E R3, desc[UR6][R2.64+0x8] ;  /* 0x0000080602037981 */ /* 0x000ee2000c1e1900 */
[----:B------:R-:W-:-:S05]  /*11b0*/  VIADD R15, R15, 0x2 ;  /* 0x000000020f0f7836 */ /* 0x000fca0000000000 */
[----:B------:R-:W-:Y:S01]  /*11c0*/  ISETP.NE.AND P0, PT, R15, R21, PT ;  /* 0x000000150f00720c */ /* 0x000fe20003f05270 */
[----:B--2---:R-:W-:Y:S02]  /*11d0*/  IMAD.IADD R17, R5, 0x1, -R18 ;  /* 0x0000000105117824 */ /* 0x004fe400078e0a12 */
[----:B---3--:R-:W-:-:S10]  /*11e0*/  IMAD.IADD R25, R3, 0x1, -R0 ;  /* 0x0000000103197824 */ /* 0x008fd400078e0a00 */
[----:B------:R-:W-:Y:S05]  /*11f0*/  @!P0 BRA `(.L_x_14) ;  /* 0x0000000000488947 */ /* 0x000fea0003800000 */
[----:B------:R-:W2:Y:S01]  /*1200*/  LDG.E R12, desc[UR6][R12.64+0x8] ;  /* 0x000008060c0c7981 */ /* 0x000ea2000c1e1900 */
[----:B------:R-:W-:Y:S02]  /*1210*/  IMAD R0, R20, R17, RZ ;  /* 0x0000001114007224 */ /* 0x000fe400078e02ff */
[----:B------:R-:W-:-:S05]  /*1220*/  IMAD R3, R22, R25, RZ ;  /* 0x0000001916037224 */ /* 0x000fca00078e02ff */
[----:B------:R-:W-:-:S04]  /*1230*/  ISETP.NE.AND P0, PT, R0, R3, PT ;  /* 0x000000030000720c */ /* 0x000fc80003f05270 */
[----:B--2---:R-:W-:-:S13]  /*1240*/  ISETP.NE.OR P0, PT, R12, 0x1, P0 ;  /* 0x000000010c00780c */ /* 0x004fda0000705670 */
        /* <DEDUP_REMOVED lines=11> */
[----:B------:R-:W-:-:S04]  /*1300*/  @!P0 ISETP.GT.AND P1, PT, R23, R0, PT ;  /* 0x000000001700820c */ /* 0x000fc80003f24270 */
[----:B------:R-:W-:-:S09]  /*1310*/  @!P0 SEL R24, R15, R24, P1 ;  /* 0x000000180f188207 */ /* 0x000fd20000800000 */
.L_x_14:
[----:B------:R-:W-:Y:S05]  /*1320*/  BSYNC.RECONVERGENT B1 ;  /* 0x0000000000017941 */ /* 0x000fea0003800200 */
.L_x_3:
[----:B------:R-:W-:-:S13]  /*1330*/  ISETP.NE.AND P0, PT, R24, -0x1, PT ;  /* 0xffffffff1800780c */ /* 0x000fda0003f05270 */
[----:B------:R-:W-:Y:S05]  /*1340*/  @!P0 BRA `(.L_x_2) ;  /* 0x00000000001c8947 */ /* 0x000fea0003800000 */
[----:B------:R-:W2:Y:S01]  /*1350*/  LDG.E R0, desc[UR6][R8.64] ;  /* 0x0000000608007981 */ /* 0x000ea2000c1e1900 */
[----:B------:R-:W0:Y:S01]  /*1360*/  LDC.64 R2, c[0x0][0x388] ;  /* 0x0000e200ff027b82 */ /* 0x000e220000000a00 */
[----:B------:R-:W-:Y:S02]  /*1370*/  IMAD.MOV.U32 R13, RZ, RZ, -0x1 ;  /* 0xffffffffff0d7424 */ /* 0x000fe400078e00ff */
[----:B0-----:R-:W-:-:S04]  /*1380*/  IMAD.WIDE R24, R24, 0x4, R2 ;  /* 0x0000000418187825 */ /* 0x001fc800078e0202 */
[----:B--2---:R-:W-:-:S05]  /*1390*/  VIADD R5, R0, 0x1 ;  /* 0x0000000100057836 */ /* 0x004fca0000000000 */
[----:B------:R0:W-:Y:S04]  /*13a0*/  STG.E desc[UR6][R8.64], R5 ;  /* 0x0000000508007986 */ /* 0x0001e8000c101906 */
[----:B------:R0:W-:Y:S02]  /*13b0*/  REDG.E.ADD.STRONG.GPU desc[UR6][R24.64], R13 ;  /* 0x0000000d1800798e */ /* 0x0001e4000c12e106 */
.L_x_2:
[----:B------:R-:W-:Y:S05]  /*13c0*/  BSYNC.RECONVERGENT B0 ;  /* 0x0000000000007941 */ /* 0x000fea0003800200 */
.L_x_1:
[----:B------:R-:W1:Y:S02]  /*13d0*/  LDC.64 R2, c[0x0][0x3b0] ;  /* 0x0000ec00ff027b82 */ /* 0x000e640000000a00 */
[----:B-1----:R1:W-:Y:S06]  /*13e0*/  STG.E desc[UR6][R2.64], RZ ;  /* 0x000000ff02007986 */ /* 0x0023ec000c101906 */
[----:B------:R-:W-:Y:S06]  /*13f0*/  BAR.SYNC.DEFER_BLOCKING 0x0 ;  /* 0x0000000000007b1d */ /* 0x000fec0000010000 */
[----:B------:R-:W2:Y:S01]  /*1400*/  LDG.E R0, desc[UR6][R6.64] ;  /* 0x0000000606007981 */ /* 0x000ea2000c1e1900 */
[----:B------:R-:W-:Y:S04]  /*1410*/  BSSY.RECONVERGENT B0, `(.L_x_19) ;  /* 0x0000010000007945 */ /* 0x000fe80003800200 */
[----:B------:R-:W-:Y:S01]  /*1420*/  BSSY.RELIABLE B1, `(.L_x_20) ;  /* 0x0000008000017945 */ /* 0x000fe20003800100 */
[----:B--2---:R-:W-:-:S13]  /*1430*/  ISETP.GT.AND P0, PT, R0, RZ, PT ;  /* 0x000000ff0000720c */ /* 0x004fda0003f04270 */
[----:B-1----:R-:W-:Y:S05]  /*1440*/  @P0 BRA `(.L_x_21) ;  /* 0x0000000000140947 */ /* 0x002fea0003800000 */
[----:B------:R1:W-:Y:S04]  /*1450*/  STG.E desc[UR6][R10.64], RZ ;  /* 0x000000ff0a007986 */ /* 0x0003e8000c101906 */
[----:B------:R-:W2:Y:S02]  /*1460*/  LDG.E R0, desc[UR6][R6.64] ;  /* 0x0000000606007981 */ /* 0x000ea4000c1e1900 */
[----:B--2---:R-:W-:-:S13]  /*1470*/  ISETP.GE.AND P0, PT, R0, 0x1, PT ;  /* 0x000000010000780c */ /* 0x004fda0003f06270 */
[----:B------:R-:W-:Y:S05]  /*1480*/  @!P0 BREAK.RELIABLE B1 ;  /* 0x0000000000018942 */ /* 0x000fea0003800100 */
[----:B-1----:R-:W-:Y:S05]  /*1490*/  @!P0 BRA `(.L_x_22) ;  /* 0x00000000001c8947 */ /* 0x002fea0003800000 */
.L_x_21:
[----:B------:R-:W-:Y:S05]  /*14a0*/  BSYNC.RELIABLE B1 ;  /* 0x0000000000017941 */ /* 0x000fea0003800100 */
.L_x_20:
[----:B------:R-:W1:Y:S01]  /*14b0*/  S2R R0, SR_LANEID ;  /* 0x0000000000007919 */ /* 0x000e620000000000 */
[----:B------:R-:W-:Y:S02]  /*14c0*/  VOTEU.ANY UR8, UPT, PT ;  /* 0x0000000000087886 */ /* 0x000fe400038e0100 */
[----:B------:R-:W-:Y:S02]  /*14d0*/  UFLO.U32 UR9, UR8 ;  /* 0x00000008000972bd */ /* 0x000fe400080e0000 */
[----:B0-----:R-:W0:Y:S04]  /*14e0*/  POPC R5, UR8 ;  /* 0x0000000800057d09 */ /* 0x001e280008000000 */
[----:B-1----:R-:W-:-:S13]  /*14f0*/  ISETP.EQ.U32.AND P0, PT, R0, UR9, PT ;  /* 0x0000000900007c0c */ /* 0x002fda000bf02070 */
[----:B0-----:R1:W-:Y:S02]  /*1500*/  @P0 REDG.E.ADD.STRONG.GPU desc[UR6][R2.64], R5 ;  /* 0x000000050200098e */ /* 0x0013e4000c12e106 */
.L_x_22:
[----:B------:R-:W-:Y:S05]  /*1510*/  BSYNC.RECONVERGENT B0 ;  /* 0x0000000000007941 */ /* 0x000fea0003800200 */
.L_x_19:
[----:B------:R-:W-:Y:S05]  /*1520*/  WARPSYNC.ALL ;  /* 0x0000000000007948 */ /* 0x000fea0003800000 */
[----:B------:R-:W-:Y:S06]  /*1530*/  BAR.SYNC.DEFER_BLOCKING 0x0 ;  /* 0x0000000000007b1d */ /* 0x000fec0000010000 */
.L_x_0:
[----:B-1----:R-:W1:Y:S02]  /*1540*/  LDC.64 R2, c[0x0][0x3b0] ;  /* 0x0000ec00ff027b82 */ /* 0x002e640000000a00 */
[----:B-1----:R-:W2:Y:S01]  /*1550*/  LDG.E R2, desc[UR6][R2.64] ;  /* 0x0000000602027981 */ /* 0x002ea2000c1e1900 */
[----:B------:R-:W-:Y:S01]  /*1560*/  VIADD R19, R19, 0x1 ;  /* 0x0000000113137836 */ /* 0x000fe20000000000 */
[----:B--2---:R-:W-:-:S13]  /*1570*/  ISETP.GT.AND P0, PT, R2, 0x1, PT ;  /* 0x000000010200780c */ /* 0x004fda0003f04270 */
[----:B------:R-:W-:Y:S05]  /*1580*/  @P0 BRA `(.L_x_23) ;  /* 0xffffffe800e00947 */ /* 0x000fea000383ffff */
[----:B------:R-:W-:Y:S05]  /*1590*/  EXIT ;  /* 0x000000000000794d */ /* 0x000fea0003800000 */
.L_x_24:
[----:B------:R-:W-:-:S00]  /*15a0*/  BRA `(.L_x_24) ;  /* 0xfffffffc00fc7947 */ /* 0x000fc0000383ffff */
[----:B------:R-:W-:-:S00]  /*15b0*/  NOP ;  /* 0x0000000000007918 */ /* 0x000fc00000000000 */
        /* <DEDUP_REMOVED lines=12> */
.L_x_26:


//--------------------- .text._Z6healthPiiS_S_    --------------------------
	.section	.text._Z6healthPiiS_S_,"ax",@progbits
	.align	128
        .global         _Z6healthPiiS_S_
        .type           _Z6healthPiiS_S_,@function
        .size           _Z6healthPiiS_S_,(.L_x_27 - _Z6healthPiiS_S_)
        .other          _Z6healthPiiS_S_,@"STO_CUDA_ENTRY STV_DEFAULT"
_Z6healthPiiS_S_:
.text._Z6healthPiiS_S_:
[----:B------:R-:W-:Y:S01]  /*0000*/  LDC R1, c[0x0][0x37c] ;  /* 0x0000df00ff017b82 */ /* 0x000fe20000000800 */
[----:B------:R-:W0:Y:S07]  /*0010*/  S2R R9, SR_TID.X ;  /* 0x0000000000097919 */ /* 0x000e2e0000002100 */
[----:B------:R-:W0:Y:S01]  /*0020*/  LDC.64 R2, c[0x0][0x380] ;  /* 0x0000e000ff027b82 */ /* 0x000e220000000a00 */
[----:B------:R-:W1:Y:S01]  /*0030*/  LDCU.64 UR4, c[0x0][0x358] ;  /* 0x00006b00ff0477ac */ /* 0x000e620008000a00 */
[----:B------:R-:W-:-:S06]  /*0040*/  HFMA2 R13, -RZ, RZ, 0, 5.9604644775390625e-08 ;  /* 0x00000001ff0d7431 */ /* 0x000fcc00000001ff */
[----:B------:R-:W2:Y:S08]  /*0050*/  LDC.64 R4, c[0x0][0x390] ;  /* 0x0000e400ff047b82 */ /* 0x000eb00000000a00 */
[----:B------:R-:W3:Y:S08]  /*0060*/  LDC.64 R6, c[0x0][0x398] ;  /* 0x0000e600ff067b82 */ /* 0x000ef00000000a00 */
[----:B------:R-:W1:Y:S01]  /*0070*/  LDC R11, c[0x0][0x388] ;  /* 0x0000e200ff0b7b82 */ /* 0x000e620000000800 */
[----:B0-----:R-:W-:-:S04]  /*0080*/  IMAD.WIDE.U32 R2, R9, 0x4, R2 ;  /* 0x0000000409027825 */ /* 0x001fc800078e0002 */
[----:B--2---:R-:W-:-:S04]  /*0090*/  IMAD.WIDE.U32 R4, R9, 0x4, R4 ;  /* 0x0000000409047825 */ /* 0x004fc800078e0004 */
[----:B---3--:R-:W-:Y:S01]  /*00a0*/  IMAD.WIDE.U32 R6, R9, 0x4, R6 ;  /* 0x0000000409067825 */ /* 0x008fe200078e0006 */
[----:B-1----:R-:W-:Y:S04]  /*00b0*/  STG.E desc[UR4][R2.64], R11 ;  /* 0x0000000b02007986 */ /* 0x002fe8000c101904 */
[----:B------:R-:W-:Y:S04]  /*00c0*/  STG.E desc[UR4][R4.64], R13 ;  /* 0x0000000d04007986 */ /* 0x000fe8000c101904 */
[----:B------:R-:W-:Y:S01]  /*00d0*/  STG.E desc[UR4][R6.64], RZ ;  /* 0x000000ff06007986 */ /* 0x000fe2000c101904 */
[----:B------:R-:W-:Y:S05]  /*00e0*/  EXIT ;  /* 0x000000000000794d */ /* 0x000fea0003800000 */
.L_x_25:
        /* <DEDUP_REMOVED lines=9> */
.L_x_27:


//--------------------- .nv.shared.reserved.0     --------------------------
	.section	.nv.shared.reserved.0,"aw",@nobits
	.weak		__nv_reservedSMEM_offset_0_alias
	.size		__nv_reservedSMEM_offset_0_alias, 0, 64
	.other		__nv_reservedSMEM_offset_0_alias,@"STO_CUDA_RESERVED_SHARED STV_DEFAULT"
__nv_reservedSMEM_offset_0_alias:
	.zero		0
	.zero		64


//--------------------- .nv.constant0._Z7dkerneliPiS_S_S_S_S_ --------------------------
	.section	.nv.constant0._Z7dkerneliPiS_S_S_S_S_,"a",@progbits
	.sectionflags	@""
	.align	4
.nv.constant0._Z7dkerneliPiS_S_S_S_S_:
	.zero		952


//--------------------- .nv.constant0._Z6healthPiiS_S_ --------------------------
	.section	.nv.constant0._Z6healthPiiS_S_,"a",@progbits
	.sectionflags	@""
	.align	4
.nv.constant0._Z6healthPiiS_S_:
	.zero		928


//--------------------- SYMBOLS --------------------------

	.type		.nv.reservedSmem.offset0,@object
	.size		.nv.reservedSmem.offset0,0x4
